	.version 1.4
	.target sm_10, map_f64_to_f32
	// compiled with /usr/lib/nvidia-cuda-toolkit/lib//be
	// nvopencc 4.1 built on 2013-07-17

	//-----------------------------------------------------------
	// Compiling /tmp/tmpxft_000060f6_00000000-9_gscale.cpp3.i (/tmp/ccBI#.bNfU4F)
	//-----------------------------------------------------------

	//-----------------------------------------------------------
	// Options:
	//-----------------------------------------------------------
	//  Target:ptx, ISA:sm_10, Endian:little, Pointer Size:64
	//  -O3	(Optimization level)
	//  -g0	(Debug level)
	//  -m2	(Report advisories)
	//-----------------------------------------------------------

	.file	1	"<command-line>"
	.file	2	"/usr/include/stdc-predef.h"
	.file	3	"/tmp/tmpxft_000060f6_00000000-8_gscale.cudafe2.gpu"
	.file	4	"/usr/lib/gcc/x86_64-linux-gnu/4.8/include/stddef.h"
	.file	5	"/usr/include/crt/device_runtime.h"
	.file	6	"/usr/include/host_defines.h"
	.file	7	"/usr/include/builtin_types.h"
	.file	8	"/usr/include/device_types.h"
	.file	9	"/usr/include/driver_types.h"
	.file	10	"/usr/include/surface_types.h"
	.file	11	"/usr/include/texture_types.h"
	.file	12	"/usr/include/vector_types.h"
	.file	13	"/usr/include/device_launch_parameters.h"
	.file	14	"/usr/include/crt/storage_class.h"
	.file	15	"gscale.cu"
	.file	16	"/usr/include/common_functions.h"
	.file	17	"/usr/include/math_functions.h"
	.file	18	"/usr/include/math_constants.h"
	.file	19	"/usr/include/device_functions.h"
	.file	20	"/usr/include/sm_11_atomic_functions.h"
	.file	21	"/usr/include/sm_12_atomic_functions.h"
	.file	22	"/usr/include/sm_13_double_functions.h"
	.file	23	"/usr/include/sm_20_atomic_functions.h"
	.file	24	"/usr/include/sm_32_atomic_functions.h"
	.file	25	"/usr/include/sm_35_atomic_functions.h"
	.file	26	"/usr/include/sm_20_intrinsics.h"
	.file	27	"/usr/include/sm_30_intrinsics.h"
	.file	28	"/usr/include/sm_32_intrinsics.h"
	.file	29	"/usr/include/sm_35_intrinsics.h"
	.file	30	"/usr/include/surface_functions.h"
	.file	31	"/usr/include/texture_fetch_functions.h"
	.file	32	"/usr/include/texture_indirect_functions.h"
	.file	33	"/usr/include/surface_indirect_functions.h"
	.file	34	"/usr/include/math_functions_dbl_ptx1.h"


	.entry gscale (
		.param .s32 __cudaparm_gscale_lengthB,
		.param .u64 __cudaparm_gscale_a,
		.param .u64 __cudaparm_gscale_b)
	{
	.reg .u16 %rh<4>;
	.reg .u32 %r<6>;
	.reg .u64 %rd<7>;
	.reg .f64 %fd<5>;
	.reg .pred %p<3>;
	.loc	15	3	0
$LDWbegin_gscale:
	mov.u16 	%rh1, %ctaid.x;
	mov.u16 	%rh2, %ntid.x;
	mul.wide.u16 	%r1, %rh1, %rh2;
	cvt.u32.u16 	%r2, %tid.x;
	add.u32 	%r3, %r2, %r1;
	ld.param.s32 	%r4, [__cudaparm_gscale_lengthB];
	setp.le.s32 	%p1, %r4, %r3;
	@%p1 bra 	$Lt_0_1026;
	.loc	15	8	0
	ld.param.u64 	%rd1, [__cudaparm_gscale_b];
	cvt.s64.s32 	%rd2, %r3;
	mul.wide.s32 	%rd3, %r3, 8;
	add.u64 	%rd4, %rd1, %rd3;
	ld.param.u64 	%rd5, [__cudaparm_gscale_a];
	ld.global.f64 	%fd1, [%rd5+0];
	ld.global.f64 	%fd2, [%rd4+0];
	mul.f64 	%fd3, %fd1, %fd2;
	st.global.f64 	[%rd4+0], %fd3;
$Lt_0_1026:
	.loc	15	10	0
	exit;
$LDWend_gscale:
	} // gscale



// ===== COMPILED SASS (sm_100) =====

	.target	sm_100

	.elftype	@"ET_EXEC"


//--------------------- .note.nv.tkinfo           --------------------------
	.section	.note.nv.tkinfo,"",@"SHT_NOTE"
	.sectionflags	@"SHF_NOTE_NV_TKINFO"
	.tkinfo
        /*0018*/ 	.word	0x00000002
        /*0030*/ 	.string	""
        /*0030*/ 	.string	"ptxas"
        /*0030*/ 	.string	"Cuda compilation tools, release 13.0, V13.0.88"
        /*0030*/ 	.string	"Build cuda_13.0.r13.0/compiler.36424714_0"
        /*0030*/ 	.string	"-arch sm_100 "



//--------------------- .note.nv.cuinfo           --------------------------
	.section	.note.nv.cuinfo,"",@"SHT_NOTE"
	.sectionflags	@"SHF_NOTE_NV_CUINFO"
        /*0018*/ 	.short	0x0002
        /*001a*/ 	.short	0x000a
        /*001c*/ 	.short	0x0082
	.zero		2


//--------------------- .nv.info                  --------------------------
	.section	.nv.info,"",@"SHT_CUDA_INFO"
	.align	4


	//----- nvinfo : EIATTR_REGCOUNT
	.align		4
        /*0000*/ 	.byte	0x04, 0x2f
        /*0002*/ 	.short	(.L_1 - .L_0)
	.align		4
.L_0:
        /*0004*/ 	.word	index@(gscale)
        /*0008*/ 	.word	0x0000000a


	//----- nvinfo : EIATTR_FRAME_SIZE
	.align		4
.L_1:
        /*000c*/ 	.byte	0x04, 0x11
        /*000e*/ 	.short	(.L_3 - .L_2)
	.align		4
.L_2:
        /*0010*/ 	.word	index@(gscale)
        /*0014*/ 	.word	0x00000000


	//----- nvinfo : EIATTR_MIN_STACK_SIZE
	.align		4
.L_3:
        /*0018*/ 	.byte	0x04, 0x12
        /*001a*/ 	.short	(.L_5 - .L_4)
	.align		4
.L_4:
        /*001c*/ 	.word	index@(gscale)
        /*0020*/ 	.word	0x00000000
.L_5:


//--------------------- .nv.compat                --------------------------
	.section	.nv.compat,"",@"SHT_CUDA_COMPAT_INFO"
	.align	4
        /*0000*/ 	.byte	0x02, 0x09, 0x00, 0x00, 0x02, 0x02, 0x01, 0x00, 0x02, 0x05, 0x05, 0x00, 0x03, 0x07, 0x01, 0x01
        /*0010*/ 	.byte	0x02, 0x03, 0x00, 0x00, 0x02, 0x06, 0x01, 0x00, 0x04, 0x0b, 0x08, 0x00, 0x01, 0x00, 0x00, 0x00
        /*0020*/ 	.byte	0x00, 0x00, 0x00, 0x00


//--------------------- .nv.info.gscale           --------------------------
	.section	.nv.info.gscale,"",@"SHT_CUDA_INFO"
	.sectionflags	@""
	.align	4


	//----- nvinfo : EIATTR_CUDA_API_VERSION
	.align		4
        /*0000*/ 	.byte	0x04, 0x37
        /*0002*/ 	.short	(.L_7 - .L_6)
.L_6:
        /*0004*/ 	.word	0x00000082


	//----- nvinfo : EIATTR_KPARAM_INFO
	.align		4
.L_7:
        /*0008*/ 	.byte	0x04, 0x17
        /*000a*/ 	.short	(.L_9 - .L_8)
.L_8:
        /*000c*/ 	.word	0x00000000
        /*0010*/ 	.short	0x0002
        /*0012*/ 	.short	0x0010
        /*0014*/ 	.byte	0x00, 0xf0, 0x21, 0x00


	//----- nvinfo : EIATTR_KPARAM_INFO
	.align		4
.L_9:
        /*0018*/ 	.byte	0x04, 0x17
        /*001a*/ 	.short	(.L_11 - .L_10)
.L_10:
        /*001c*/ 	.word	0x00000000
        /*0020*/ 	.short	0x0001
        /*0022*/ 	.short	0x0008
        /*0024*/ 	.byte	0x00, 0xf0, 0x21, 0x00


	//----- nvinfo : EIATTR_KPARAM_INFO
	.align		4
.L_11:
        /*0028*/ 	.byte	0x04, 0x17
        /*002a*/ 	.short	(.L_13 - .L_12)
.L_12:
        /*002c*/ 	.word	0x00000000
        /*0030*/ 	.short	0x0000
        /*0032*/ 	.short	0x0000
        /*0034*/ 	.byte	0x00, 0xf0, 0x11, 0x00


	//----- nvinfo : EIATTR_SPARSE_MMA_MASK
	.align		4
.L_13:
        /*0038*/ 	.byte	0x03, 0x50
        /*003a*/ 	.short	0x0000


	//----- nvinfo : EIATTR_MAXREG_COUNT
	.align		4
        /*003c*/ 	.byte	0x03, 0x1b
        /*003e*/ 	.short	0x00ff


	//----- nvinfo : EIATTR_MERCURY_ISA_VERSION
	.align		4
        /*0040*/ 	.byte	0x03, 0x5f
        /*0042*/ 	.short	0x0101


	//----- nvinfo : EIATTR_VRC_CTA_INIT_COUNT
	.align		4
        /*0044*/ 	.byte	0x02, 0x4a
	.zero		1
	.zero		1


	//----- nvinfo : EIATTR_EXIT_INSTR_OFFSETS
	.align		4
        /*0048*/ 	.byte	0x04, 0x1c
        /*004a*/ 	.short	(.L_15 - .L_14)


	//   ....[0]....
.L_14:
        /*004c*/ 	.word	0x000000a0


	//   ....[1]....
        /*0050*/ 	.word	0x00000130


	//----- nvinfo : EIATTR_CBANK_PARAM_SIZE
	.align		4
.L_15:
        /*0054*/ 	.byte	0x03, 0x19
        /*0056*/ 	.short	0x0018


	//----- nvinfo : EIATTR_PARAM_CBANK
	.align		4
        /*0058*/ 	.byte	0x04, 0x0a
        /*005a*/ 	.short	(.L_17 - .L_16)
	.align		4
.L_16:
        /*005c*/ 	.word	index@(.nv.constant0.gscale)
        /*0060*/ 	.short	0x0380
        /*0062*/ 	.short	0x0018


	//----- nvinfo : EIATTR_SW_WAR
	.align		4
.L_17:
        /*0064*/ 	.byte	0x04, 0x36
        /*0066*/ 	.short	(.L_19 - .L_18)
.L_18:
        /*0068*/ 	.word	0x00000008
.L_19:


//--------------------- .nv.callgraph             --------------------------
	.section	.nv.callgraph,"",@"SHT_CUDA_CALLGRAPH"
	.align	4
	.sectionentsize	8
	.align		4
        /*0000*/ 	.word	0x00000000
	.align		4
        /*0004*/ 	.word	0xffffffff
	.align		4
        /*0008*/ 	.word	0x00000000
	.align		4
        /*000c*/ 	.word	0xfffffffe
	.align		4
        /*0010*/ 	.word	0x00000000
	.align		4
        /*0014*/ 	.word	0xfffffffd
	.align		4
        /*0018*/ 	.word	0x00000000
	.align		4
        /*001c*/ 	.word	0xfffffffc


//--------------------- .text.gscale              --------------------------
	.section	.text.gscale,"ax",@progbits
	.align	128
.text.gscale:
        .type           gscale,@function
        .size           gscale,(.L_x_1 - gscale)
        .other          gscale,@"STO_CUDA_ENTRY STV_DEFAULT"
gscale:
[----:B------:R-:W-:Y:S01]  /*0000*/  LDC R1, c[0x0][0x37c] ;  /* 0x0000df00ff017b82 */ /* 0x000fe20000000800 */
[----:B------:R-:W0:Y:S07]  /*0010*/  S2R R0, SR_TID.X ;  /* 0x0000000000007919 */ /* 0x000e2e0000002100 */
[----:B------:R-:W1:Y:S01]  /*0020*/  S2UR UR4, SR_CTAID.X ;  /* 0x00000000000479c3 */ /* 0x000e620000002500 */
[----:B------:R-:W2:Y:S07]  /*0030*/  LDCU UR5, c[0x0][0x380] ;  /* 0x00007000ff0577ac */ /* 0x000eae0008000800 */
[----:B------:R-:W3:Y:S01]  /*0040*/  LDC R7, c[0x0][0x360] ;  /* 0x0000d800ff077b82 */ /* 0x000ee20000000800 */
[----:B-1----:R-:W-:Y:S01]  /*0050*/  ULOP3.LUT UR4, UR4, 0xffff, URZ, 0xc0, !UPT ;  /* 0x0000ffff04047892 */ /* 0x002fe2000f8ec0ff */
[----:B0-----:R-:W-:-:S02]  /*0060*/  LOP3.LUT R0, R0, 0xffff, RZ, 0xc0, !PT ;  /* 0x0000ffff00007812 */ /* 0x001fc400078ec0ff */
[----:B---3--:R-:W-:-:S05]  /*0070*/  LOP3.LUT R7, R7, 0xffff, RZ, 0xc0, !PT ;  /* 0x0000ffff07077812 */ /* 0x008fca00078ec0ff */
[----:B------:R-:W-:-:S05]  /*0080*/  IMAD R7, R7, UR4, R0 ;  /* 0x0000000407077c24 */ /* 0x000fca000f8e0200 */
[----:B--2---:R-:W-:-:S13]  /*0090*/  ISETP.GE.AND P0, PT, R7, UR5, PT ;  /* 0x0000000507007c0c */ /* 0x004fda000bf06270 */
[----:B------:R-:W-:Y:S05]  /*00a0*/  @P0 EXIT ;  /* 0x000000000000094d */ /* 0x000fea0003800000 */
[----:B------:R-:W0:Y:S01]  /*00b0*/  LDC.64 R2, c[0x0][0x390] ;  /* 0x0000e400ff027b82 */ /* 0x000e220000000a00 */
[----:B------:R-:W1:Y:S07]  /*00c0*/  LDCU.64 UR4, c[0x0][0x358] ;  /* 0x00006b00ff0477ac */ /* 0x000e6e0008000a00 */
[----:B------:R-:W2:Y:S01]  /*00d0*/  LDC.64 R4, c[0x0][0x388] ;  /* 0x0000e200ff047b82 */ /* 0x000ea20000000a00 */
[----:B0-----:R-:W-:-:S05]  /*00e0*/  IMAD.WIDE R2, R7, 0x8, R2 ;  /* 0x0000000807027825 */ /* 0x001fca00078e0202 */
[----:B-1----:R-:W3:Y:S04]  /*00f0*/  LDG.E.64 R6, desc[UR4][R2.64] ;  /* 0x0000000402067981 */ /* 0x002ee8000c1e1b00 */
[----:B--2---:R-:W3:Y:S02]  /*0100*/  LDG.E.64 R4, desc[UR4][R4.64] ;  /* 0x0000000404047981 */ /* 0x004ee4000c1e1b00 */
[----:B---3--:R-:W-:-:S07]  /*0110*/  DMUL R6, R4, R6 ;  /* 0x0000000604067228 */ /* 0x008fce0000000000 */
[----:B------:R-:W-:Y:S01]  /*0120*/  STG.E.64 desc[UR4][R2.64], R6 ;  /* 0x0000000602007986 */ /* 0x000fe2000c101b04 */
[----:B------:R-:W-:Y:S05]  /*0130*/  EXIT ;  /* 0x000000000000794d */ /* 0x000fea0003800000 */
.L_x_0:
[----:B------:R-:W-:-:S00]  /*0140*/  BRA `(.L_x_0) ;  /* 0xfffffffc00fc7947 */ /* 0x000fc0000383ffff */
[----:B------:R-:W-:-:S00]  /*0150*/  NOP ;  /* 0x0000000000007918 */ /* 0x000fc00000000000 */
        /* <DEDUP_REMOVED lines=10> */
.L_x_1:


//--------------------- .nv.shared.reserved.0     --------------------------
	.section	.nv.shared.reserved.0,"aw",@nobits
	.weak		__nv_reservedSMEM_offset_0_alias
	.size		__nv_reservedSMEM_offset_0_alias, 0, 64
	.other		__nv_reservedSMEM_offset_0_alias,@"STO_CUDA_RESERVED_SHARED STV_DEFAULT"
__nv_reservedSMEM_offset_0_alias:
	.zero		0
	.zero		64


//--------------------- .nv.constant0.gscale      --------------------------
	.section	.nv.constant0.gscale,"a",@progbits
	.sectionflags	@""
	.align	4
.nv.constant0.gscale:
	.zero		920


//--------------------- SYMBOLS --------------------------

	.type		.nv.reservedSmem.offset0,@object
	.size		.nv.reservedSmem.offset0,0x4
